//
// Generated by NVIDIA NVVM Compiler
//
// Compiler Build ID: CL-36424714
// Cuda compilation tools, release 13.0, V13.0.88
// Based on NVVM 20.0.0
//

.version 9.0
.target sm_100
.address_size 64

	// .globl	_Z4scanPi
.extern .shared .align 16 .b8 dcopy[];

.visible .entry _Z4scanPi(
	.param .u64 .ptr .align 1 _Z4scanPi_param_0
)
{
	.reg .pred 	%p<3>;
	.reg .b32 	%r<24>;
	.reg .b64 	%rd<5>;

	ld.param.u64 	%rd2, [_Z4scanPi_param_0];
	cvta.to.global.u64 	%rd3, %rd2;
	mov.u32 	%r1, %tid.x;
	mul.wide.u32 	%rd4, %r1, 4;
	add.s64 	%rd1, %rd3, %rd4;
	ld.global.u32 	%r23, [%rd1];
	shl.b32 	%r12, %r1, 2;
	mov.u32 	%r13, dcopy;
	add.s32 	%r3, %r13, %r12;
	st.shared.u32 	[%r3], %r23;
	add.s32 	%r21, %r1, 1;
	mov.u32 	%r5, %ntid.x;
	setp.ge.u32 	%p1, %r21, %r5;
	@%p1 bra 	$L__BB0_4;
	mov.b32 	%r22, 1;
$L__BB0_2:
	ld.shared.u32 	%r15, [%r3];
	shl.b32 	%r16, %r21, 2;
	add.s32 	%r18, %r13, %r16;
	ld.shared.u32 	%r19, [%r18];
	add.s32 	%r20, %r19, %r15;
	st.shared.u32 	[%r18], %r20;
	shl.b32 	%r22, %r22, 1;
	bar.sync 	0;
	add.s32 	%r21, %r22, %r1;
	setp.lt.u32 	%p2, %r21, %r5;
	@%p2 bra 	$L__BB0_2;
	ld.shared.u32 	%r23, [%r3];
$L__BB0_4:
	st.global.u32 	[%rd1], %r23;
	ret;

}


// ===== COMPILED SASS (sm_100) =====

	.target	sm_100

	.elftype	@"ET_EXEC"


//--------------------- .note.nv.tkinfo           --------------------------
	.section	.note.nv.tkinfo,"",@"SHT_NOTE"
	.sectionflags	@"SHF_NOTE_NV_TKINFO"
	.tkinfo
        /*0018*/ 	.word	0x00000002
        /*0030*/ 	.string	""
        /*0030*/ 	.string	"ptxas"
        /*0030*/ 	.string	"Cuda compilation tools, release 13.0, V13.0.88"
        /*0030*/ 	.string	"Build cuda_13.0.r13.0/compiler.36424714_0"
        /*0030*/ 	.string	"-arch sm_100 -m 64 "



//--------------------- .note.nv.cuinfo           --------------------------
	.section	.note.nv.cuinfo,"",@"SHT_NOTE"
	.sectionflags	@"SHF_NOTE_NV_CUINFO"
        /*0018*/ 	.short	0x0002
        /*001a*/ 	.short	0x0064
        /*001c*/ 	.short	0x0082
	.zero		2


//--------------------- .nv.info                  --------------------------
	.section	.nv.info,"",@"SHT_CUDA_INFO"
	.align	4


	//----- nvinfo : EIATTR_REGCOUNT
	.align		4
        /*0000*/ 	.byte	0x04, 0x2f
        /*0002*/ 	.short	(.L_1 - .L_0)
	.align		4
.L_0:
        /*0004*/ 	.word	index@(_Z4scanPi)
        /*0008*/ 	.word	0x0000000b


	//----- nvinfo : EIATTR_FRAME_SIZE
	.align		4
.L_1:
        /*000c*/ 	.byte	0x04, 0x11
        /*000e*/ 	.short	(.L_3 - .L_2)
	.align		4
.L_2:
        /*0010*/ 	.word	index@(_Z4scanPi)
        /*0014*/ 	.word	0x00000000


	//----- nvinfo : EIATTR_MIN_STACK_SIZE
	.align		4
.L_3:
        /*0018*/ 	.byte	0x04, 0x12
        /*001a*/ 	.short	(.L_5 - .L_4)
	.align		4
.L_4:
        /*001c*/ 	.word	index@(_Z4scanPi)
        /*0020*/ 	.word	0x00000000
.L_5:


//--------------------- .nv.compat                --------------------------
	.section	.nv.compat,"",@"SHT_CUDA_COMPAT_INFO"
	.align	4
        /*0000*/ 	.byte	0x02, 0x09, 0x00, 0x00, 0x02, 0x02, 0x01, 0x00, 0x02, 0x05, 0x05, 0x00, 0x03, 0x07, 0x01, 0x01
        /*0010*/ 	.byte	0x02, 0x03, 0x00, 0x00, 0x02, 0x06, 0x01, 0x00, 0x04, 0x0b, 0x08, 0x00, 0x09, 0x00, 0x00, 0x00
        /*0020*/ 	.byte	0x00, 0x00, 0x00, 0x00


//--------------------- .nv.info._Z4scanPi        --------------------------
	.section	.nv.info._Z4scanPi,"",@"SHT_CUDA_INFO"
	.sectionflags	@""
	.align	4


	//----- nvinfo : EIATTR_CUDA_API_VERSION
	.align		4
        /*0000*/ 	.byte	0x04, 0x37
        /*0002*/ 	.short	(.L_7 - .L_6)
.L_6:
        /*0004*/ 	.word	0x00000082


	//----- nvinfo : EIATTR_KPARAM_INFO
	.align		4
.L_7:
        /*0008*/ 	.byte	0x04, 0x17
        /*000a*/ 	.short	(.L_9 - .L_8)
.L_8:
        /*000c*/ 	.word	0x00000000
        /*0010*/ 	.short	0x0000
        /*0012*/ 	.short	0x0000
        /*0014*/ 	.byte	0x00, 0xf5, 0x21, 0x00


	//----- nvinfo : EIATTR_SPARSE_MMA_MASK
	.align		4
.L_9:
        /*0018*/ 	.byte	0x03, 0x50
        /*001a*/ 	.short	0x0000


	//----- nvinfo : EIATTR_MAXREG_COUNT
	.align		4
        /*001c*/ 	.byte	0x03, 0x1b
        /*001e*/ 	.short	0x00ff


	//----- nvinfo : EIATTR_NUM_BARRIERS
	.align		4
        /*0020*/ 	.byte	0x02, 0x4c
        /*0022*/ 	.byte	0x01
	.zero		1


	//----- nvinfo : EIATTR_MERCURY_ISA_VERSION
	.align		4
        /*0024*/ 	.byte	0x03, 0x5f
        /*0026*/ 	.short	0x0101


	//----- nvinfo : EIATTR_VRC_CTA_INIT_COUNT
	.align		4
        /*0028*/ 	.byte	0x02, 0x4a
	.zero		1
	.zero		1


	//----- nvinfo : EIATTR_EXIT_INSTR_OFFSETS
	.align		4
        /*002c*/ 	.byte	0x04, 0x1c
        /*002e*/ 	.short	(.L_11 - .L_10)


	//   ....[0]....
.L_10:
        /*0030*/ 	.word	0x000001d0


	//----- nvinfo : EIATTR_CRS_STACK_SIZE
	.align		4
.L_11:
        /*0034*/ 	.byte	0x04, 0x1e
        /*0036*/ 	.short	(.L_13 - .L_12)
.L_12:
        /*0038*/ 	.word	0x00000000


	//----- nvinfo : EIATTR_CBANK_PARAM_SIZE
	.align		4
.L_13:
        /*003c*/ 	.byte	0x03, 0x19
        /*003e*/ 	.short	0x0008


	//----- nvinfo : EIATTR_PARAM_CBANK
	.align		4
        /*0040*/ 	.byte	0x04, 0x0a
        /*0042*/ 	.short	(.L_15 - .L_14)
	.align		4
.L_14:
        /*0044*/ 	.word	index@(.nv.constant0._Z4scanPi)
        /*0048*/ 	.short	0x0380
        /*004a*/ 	.short	0x0008


	//----- nvinfo : EIATTR_SW_WAR
	.align		4
.L_15:
        /*004c*/ 	.byte	0x04, 0x36
        /*004e*/ 	.short	(.L_17 - .L_16)
.L_16:
        /*0050*/ 	.word	0x00000008
.L_17:


//--------------------- .nv.callgraph             --------------------------
	.section	.nv.callgraph,"",@"SHT_CUDA_CALLGRAPH"
	.align	4
	.sectionentsize	8
	.align		4
        /*0000*/ 	.word	0x00000000
	.align		4
        /*0004*/ 	.word	0xffffffff
	.align		4
        /*0008*/ 	.word	0x00000000
	.align		4
        /*000c*/ 	.word	0xfffffffe
	.align		4
        /*0010*/ 	.word	0x00000000
	.align		4
        /*0014*/ 	.word	0xfffffffd
	.align		4
        /*0018*/ 	.word	0x00000000
	.align		4
        /*001c*/ 	.word	0xfffffffc


//--------------------- .text._Z4scanPi           --------------------------
	.section	.text._Z4scanPi,"ax",@progbits
	.align	128
        .global         _Z4scanPi
        .type           _Z4scanPi,@function
        .size           _Z4scanPi,(.L_x_3 - _Z4scanPi)
        .other          _Z4scanPi,@"STO_CUDA_ENTRY STV_DEFAULT"
_Z4scanPi:
.text._Z4scanPi:
[----:B------:R-:W-:Y:S01]  /*0000*/  LDC R1, c[0x0][0x37c] ;  /* 0x0000df00ff017b82 */ /* 0x000fe20000000800 */
[----:B------:R-:W0:Y:S07]  /*0010*/  S2R R8, SR_TID.X ;  /* 0x0000000000087919 */ /* 0x000e2e0000002100 */
[----:B------:R-:W0:Y:S01]  /*0020*/  LDC.64 R2, c[0x0][0x380] ;  /* 0x0000e000ff027b82 */ /* 0x000e220000000a00 */
[----:B------:R-:W1:Y:S01]  /*0030*/  LDCU.64 UR6, c[0x0][0x358] ;  /* 0x00006b00ff0677ac */ /* 0x000e620008000a00 */
[----:B0-----:R-:W-:-:S05]  /*0040*/  IMAD.WIDE.U32 R2, R8, 0x4, R2 ;  /* 0x0000000408027825 */ /* 0x001fca00078e0002 */
[----:B-1----:R-:W2:Y:S01]  /*0050*/  LDG.E R5, desc[UR6][R2.64] ;  /* 0x0000000602057981 */ /* 0x002ea2000c1e1900 */
[----:B------:R-:W0:Y:S01]  /*0060*/  S2UR UR5, SR_CgaCtaId ;  /* 0x00000000000579c3 */ /* 0x000e220000008800 */
[----:B------:R-:W-:Y:S01]  /*0070*/  UMOV UR4, 0x400 ;  /* 0x0000040000047882 */ /* 0x000fe20000000000 */
[C---:B------:R-:W-:Y:S01]  /*0080*/  VIADD R4, R8.reuse, 0x1 ;  /* 0x0000000108047836 */ /* 0x040fe20000000000 */
[----:B0-----:R-:W-:Y:S01]  /*0090*/  ULEA UR4, UR5, UR4, 0x18 ;  /* 0x0000000405047291 */ /* 0x001fe2000f8ec0ff */
[----:B------:R-:W0:Y:S05]  /*00a0*/  LDCU UR5, c[0x0][0x360] ;  /* 0x00006c00ff0577ac */ /* 0x000e2a0008000800 */
[----:B------:R-:W-:-:S02]  /*00b0*/  LEA R0, R8, UR4, 0x2 ;  /* 0x0000000408007c11 */ /* 0x000fc4000f8e10ff */
[----:B0-----:R-:W-:-:S03]  /*00c0*/  ISETP.GE.U32.AND P0, PT, R4, UR5, PT ;  /* 0x0000000504007c0c */ /* 0x001fc6000bf06070 */
[----:B--2---:R0:W-:Y:S10]  /*00d0*/  STS [R0], R5 ;  /* 0x0000000500007388 */ /* 0x0041f40000000800 */
[----:B------:R-:W-:Y:S05]  /*00e0*/  @P0 BRA `(.L_x_0) ;  /* 0x0000000000340947 */ /* 0x000fea0003800000 */
[----:B0-----:R-:W-:-:S07]  /*00f0*/  IMAD.MOV.U32 R5, RZ, RZ, 0x1 ;  /* 0x00000001ff057424 */ /* 0x001fce00078e00ff */
.L_x_1:
[----:B------:R-:W-:Y:S01]  /*0100*/  LEA R6, R4, UR4, 0x2 ;  /* 0x0000000404067c11 */ /* 0x000fe2000f8e10ff */
[----:B------:R-:W-:Y:S01]  /*0110*/  IMAD.SHL.U32 R5, R5, 0x2, RZ ;  /* 0x0000000205057824 */ /* 0x000fe200078e00ff */
[----:B------:R-:W-:Y:S01]  /*0120*/  LDS R4, [R0] ;  /* 0x0000000000047984 */ /* 0x000fe20000000800 */
[----:B------:R-:W-:Y:S05]  /*0130*/  WARPSYNC.ALL ;  /* 0x0000000000007948 */ /* 0x000fea0003800000 */
[----:B------:R-:W0:Y:S02]  /*0140*/  LDS R7, [R6] ;  /* 0x0000000006077984 */ /* 0x000e240000000800 */
[----:B0-----:R-:W-:-:S02]  /*0150*/  IADD3 R7, PT, PT, R4, R7, RZ ;  /* 0x0000000704077210 */ /* 0x001fc40007ffe0ff */
[----:B------:R-:W-:-:S03]  /*0160*/  IADD3 R4, PT, PT, R5, R8, RZ ;  /* 0x0000000805047210 */ /* 0x000fc60007ffe0ff */
[----:B------:R0:W-:Y:S01]  /*0170*/  STS [R6], R7 ;  /* 0x0000000706007388 */ /* 0x0001e20000000800 */
[----:B------:R-:W-:Y:S01]  /*0180*/  BAR.SYNC.DEFER_BLOCKING 0x0 ;  /* 0x0000000000007b1d */ /* 0x000fe20000010000 */
[----:B------:R-:W-:-:S13]  /*0190*/  ISETP.GE.U32.AND P0, PT, R4, UR5, PT ;  /* 0x0000000504007c0c */ /* 0x000fda000bf06070 */
[----:B0-----:R-:W-:Y:S05]  /*01a0*/  @!P0 BRA `(.L_x_1) ;  /* 0xfffffffc00d48947 */ /* 0x001fea000383ffff */
[----:B------:R1:W2:Y:S02]  /*01b0*/  LDS R5, [R0] ;  /* 0x0000000000057984 */ /* 0x0002a40000000800 */
.L_x_0:
[----:B--2---:R-:W-:Y:S01]  /*01c0*/  STG.E desc[UR6][R2.64], R5 ;  /* 0x0000000502007986 */ /* 0x004fe2000c101906 */
[----:B------:R-:W-:Y:S05]  /*01d0*/  EXIT ;  /* 0x000000000000794d */ /* 0x000fea0003800000 */
.L_x_2:
[----:B------:R-:W-:-:S00]  /*01e0*/  BRA `(.L_x_2) ;  /* 0xfffffffc00fc7947 */ /* 0x000fc0000383ffff */
[----:B------:R-:W-:-:S00]  /*01f0*/  NOP ;  /* 0x0000000000007918 */ /* 0x000fc00000000000 */
        /* <DEDUP_REMOVED lines=8> */
.L_x_3:


//--------------------- .nv.shared._Z4scanPi      --------------------------
	.section	.nv.shared._Z4scanPi,"aw",@nobits
	.sectionflags	@""
	.align	16
	.zero		1024


//--------------------- .nv.shared.reserved.0     --------------------------
	.section	.nv.shared.reserved.0,"aw",@nobits
	.weak		__nv_reservedSMEM_offset_0_alias
	.size		__nv_reservedSMEM_offset_0_alias, 0, 64
	.other		__nv_reservedSMEM_offset_0_alias,@"STO_CUDA_RESERVED_SHARED STV_DEFAULT"
__nv_reservedSMEM_offset_0_alias:
	.zero		0
	.zero		64


//--------------------- .nv.constant0._Z4scanPi   --------------------------
	.section	.nv.constant0._Z4scanPi,"a",@progbits
	.sectionflags	@""
	.align	4
.nv.constant0._Z4scanPi:
	.zero		904


//--------------------- SYMBOLS --------------------------

	.type		.nv.reservedSmem.offset0,@object
	.size		.nv.reservedSmem.offset0,0x4
	.type		.nv.reservedSmem.cap,@object
	.size		.nv.reservedSmem.cap,0x4
